//
// Generated by NVIDIA NVVM Compiler
//
// Compiler Build ID: CL-36424714
// Cuda compilation tools, release 13.0, V13.0.88
// Based on NVVM 20.0.0
//

.version 9.0
.target sm_100
.address_size 64

	// .globl	_Z9RF_kernelPfiiiiiS_
.const .align 4 .b8 table[1020];
.const .align 4 .b8 TH[508];

.visible .entry _Z9RF_kernelPfiiiiiS_(
	.param .u64 .ptr .align 1 _Z9RF_kernelPfiiiiiS__param_0,
	.param .u32 _Z9RF_kernelPfiiiiiS__param_1,
	.param .u32 _Z9RF_kernelPfiiiiiS__param_2,
	.param .u32 _Z9RF_kernelPfiiiiiS__param_3,
	.param .u32 _Z9RF_kernelPfiiiiiS__param_4,
	.param .u32 _Z9RF_kernelPfiiiiiS__param_5,
	.param .u64 .ptr .align 1 _Z9RF_kernelPfiiiiiS__param_6
)
{
	.local .align 16 .b8 	__local_depot0[16];
	.reg .b64 	%SP;
	.reg .b64 	%SPL;
	.reg .pred 	%p<8>;
	.reg .b32 	%r<49>;
	.reg .b32 	%f<22>;
	.reg .b64 	%rd<53>;

	mov.u64 	%SPL, __local_depot0;
	ld.param.u64 	%rd2, [_Z9RF_kernelPfiiiiiS__param_0];
	ld.param.u32 	%r3, [_Z9RF_kernelPfiiiiiS__param_1];
	ld.param.u32 	%r2, [_Z9RF_kernelPfiiiiiS__param_2];
	ld.param.u64 	%rd3, [_Z9RF_kernelPfiiiiiS__param_6];
	add.u64 	%rd1, %SPL, 0;
	mov.u32 	%r4, %ctaid.x;
	mov.u32 	%r5, %ntid.x;
	mov.u32 	%r6, %tid.x;
	mad.lo.s32 	%r1, %r4, %r5, %r6;
	mov.b32 	%r7, 12;
	st.local.u32 	[%rd1+4], %r7;
	mov.b32 	%r8, 1;
	mov.b32 	%r9, 128;
	st.local.v2.u32 	[%rd1+8], {%r9, %r8};
	setp.ge.s32 	%p1, %r1, %r3;
	@%p1 bra 	$L__BB0_2;
	cvta.to.global.u64 	%rd5, %rd2;
	cvta.to.global.u64 	%rd6, %rd3;
	mul.wide.s32 	%rd7, %r1, 4;
	add.s64 	%rd8, %rd5, %rd7;
	ld.global.f32 	%f1, [%rd8];
	cvt.rzi.s32.f32 	%r10, %f1;
	st.local.u32 	[%rd1], %r10;
	mov.u64 	%rd9, table;
	ld.const.u32 	%r11, [table];
	mov.u64 	%rd10, TH;
	ld.const.f32 	%f2, [TH];
	shl.b32 	%r12, %r11, 2;
	cvt.u64.u32 	%rd11, %r12;
	and.b64  	%rd12, %rd11, 12;
	add.s64 	%rd13, %rd1, %rd12;
	ld.local.u32 	%r13, [%rd13];
	cvt.rn.f32.s32 	%f3, %r13;
	cvt.rn.f32.s32 	%f4, %r2;
	add.f32 	%f5, %f2, %f4;
	setp.lt.f32 	%p2, %f5, %f3;
	selp.b32 	%r14, 2, 10, %p2;
	shr.u32 	%r15, %r11, %r14;
	shl.b32 	%r16, %r15, 2;
	cvt.u64.u32 	%rd14, %r16;
	and.b64  	%rd15, %rd14, 1020;
	add.s64 	%rd16, %rd9, %rd15;
	ld.const.u32 	%r17, [%rd16];
	add.s64 	%rd17, %rd10, %rd15;
	ld.const.f32 	%f6, [%rd17];
	shl.b32 	%r18, %r17, 2;
	cvt.u64.u32 	%rd18, %r18;
	and.b64  	%rd19, %rd18, 12;
	add.s64 	%rd20, %rd1, %rd19;
	ld.local.u32 	%r19, [%rd20];
	cvt.rn.f32.s32 	%f7, %r19;
	add.f32 	%f8, %f6, %f4;
	setp.lt.f32 	%p3, %f8, %f7;
	selp.b32 	%r20, 2, 10, %p3;
	shr.u32 	%r21, %r17, %r20;
	shl.b32 	%r22, %r21, 2;
	cvt.u64.u32 	%rd21, %r22;
	and.b64  	%rd22, %rd21, 1020;
	add.s64 	%rd23, %rd9, %rd22;
	ld.const.u32 	%r23, [%rd23];
	add.s64 	%rd24, %rd10, %rd22;
	ld.const.f32 	%f9, [%rd24];
	shl.b32 	%r24, %r23, 2;
	cvt.u64.u32 	%rd25, %r24;
	and.b64  	%rd26, %rd25, 12;
	add.s64 	%rd27, %rd1, %rd26;
	ld.local.u32 	%r25, [%rd27];
	cvt.rn.f32.s32 	%f10, %r25;
	add.f32 	%f11, %f9, %f4;
	setp.lt.f32 	%p4, %f11, %f10;
	selp.b32 	%r26, 2, 10, %p4;
	shr.u32 	%r27, %r23, %r26;
	shl.b32 	%r28, %r27, 2;
	cvt.u64.u32 	%rd28, %r28;
	and.b64  	%rd29, %rd28, 1020;
	add.s64 	%rd30, %rd9, %rd29;
	ld.const.u32 	%r29, [%rd30];
	add.s64 	%rd31, %rd10, %rd29;
	ld.const.f32 	%f12, [%rd31];
	shl.b32 	%r30, %r29, 2;
	cvt.u64.u32 	%rd32, %r30;
	and.b64  	%rd33, %rd32, 12;
	add.s64 	%rd34, %rd1, %rd33;
	ld.local.u32 	%r31, [%rd34];
	cvt.rn.f32.s32 	%f13, %r31;
	add.f32 	%f14, %f12, %f4;
	setp.lt.f32 	%p5, %f14, %f13;
	selp.b32 	%r32, 2, 10, %p5;
	shr.u32 	%r33, %r29, %r32;
	shl.b32 	%r34, %r33, 2;
	cvt.u64.u32 	%rd35, %r34;
	and.b64  	%rd36, %rd35, 1020;
	add.s64 	%rd37, %rd9, %rd36;
	ld.const.u32 	%r35, [%rd37];
	add.s64 	%rd38, %rd10, %rd36;
	ld.const.f32 	%f15, [%rd38];
	shl.b32 	%r36, %r35, 2;
	cvt.u64.u32 	%rd39, %r36;
	and.b64  	%rd40, %rd39, 12;
	add.s64 	%rd41, %rd1, %rd40;
	ld.local.u32 	%r37, [%rd41];
	cvt.rn.f32.s32 	%f16, %r37;
	add.f32 	%f17, %f15, %f4;
	setp.lt.f32 	%p6, %f17, %f16;
	selp.b32 	%r38, 2, 10, %p6;
	shr.u32 	%r39, %r35, %r38;
	shl.b32 	%r40, %r39, 2;
	cvt.u64.u32 	%rd42, %r40;
	and.b64  	%rd43, %rd42, 1020;
	add.s64 	%rd44, %rd9, %rd43;
	ld.const.u32 	%r41, [%rd44];
	add.s64 	%rd45, %rd10, %rd43;
	ld.const.f32 	%f18, [%rd45];
	shl.b32 	%r42, %r41, 2;
	cvt.u64.u32 	%rd46, %r42;
	and.b64  	%rd47, %rd46, 12;
	add.s64 	%rd48, %rd1, %rd47;
	ld.local.u32 	%r43, [%rd48];
	cvt.rn.f32.s32 	%f19, %r43;
	add.f32 	%f20, %f18, %f4;
	setp.lt.f32 	%p7, %f20, %f19;
	selp.b32 	%r44, 2, 10, %p7;
	shr.u32 	%r45, %r41, %r44;
	shl.b32 	%r46, %r45, 2;
	cvt.u64.u32 	%rd49, %r46;
	and.b64  	%rd50, %rd49, 1020;
	add.s64 	%rd51, %rd9, %rd50;
	ld.const.u32 	%r47, [%rd51];
	add.s32 	%r48, %r47, %r2;
	cvt.rn.f32.s32 	%f21, %r48;
	add.s64 	%rd52, %rd6, %rd7;
	st.global.f32 	[%rd52], %f21;
$L__BB0_2:
	ret;

}


// ===== COMPILED SASS (sm_100) =====

	.target	sm_100

	.elftype	@"ET_EXEC"


//--------------------- .note.nv.tkinfo           --------------------------
	.section	.note.nv.tkinfo,"",@"SHT_NOTE"
	.sectionflags	@"SHF_NOTE_NV_TKINFO"
	.tkinfo
        /*0018*/ 	.word	0x00000002
        /*0030*/ 	.string	""
        /*0030*/ 	.string	"ptxas"
        /*0030*/ 	.string	"Cuda compilation tools, release 13.0, V13.0.88"
        /*0030*/ 	.string	"Build cuda_13.0.r13.0/compiler.36424714_0"
        /*0030*/ 	.string	"-arch sm_100 -m 64 "



//--------------------- .note.nv.cuinfo           --------------------------
	.section	.note.nv.cuinfo,"",@"SHT_NOTE"
	.sectionflags	@"SHF_NOTE_NV_CUINFO"
        /*0018*/ 	.short	0x0002
        /*001a*/ 	.short	0x0064
        /*001c*/ 	.short	0x0082
	.zero		2


//--------------------- .nv.info                  --------------------------
	.section	.nv.info,"",@"SHT_CUDA_INFO"
	.align	4


	//----- nvinfo : EIATTR_REGCOUNT
	.align		4
        /*0000*/ 	.byte	0x04, 0x2f
        /*0002*/ 	.short	(.L_3 - .L_2)
	.align		4
.L_2:
        /*0004*/ 	.word	index@(_Z9RF_kernelPfiiiiiS_)
        /*0008*/ 	.word	0x0000000c


	//----- nvinfo : EIATTR_FRAME_SIZE
	.align		4
.L_3:
        /*000c*/ 	.byte	0x04, 0x11
        /*000e*/ 	.short	(.L_5 - .L_4)
	.align		4
.L_4:
        /*0010*/ 	.word	index@(_Z9RF_kernelPfiiiiiS_)
        /*0014*/ 	.word	0x00000000


	//----- nvinfo : EIATTR_MIN_STACK_SIZE
	.align		4
.L_5:
        /*0018*/ 	.byte	0x04, 0x12
        /*001a*/ 	.short	(.L_7 - .L_6)
	.align		4
.L_6:
        /*001c*/ 	.word	index@(_Z9RF_kernelPfiiiiiS_)
        /*0020*/ 	.word	0x00000000
.L_7:


//--------------------- .nv.compat                --------------------------
	.section	.nv.compat,"",@"SHT_CUDA_COMPAT_INFO"
	.align	4
        /*0000*/ 	.byte	0x02, 0x09, 0x00, 0x00, 0x02, 0x02, 0x01, 0x00, 0x02, 0x05, 0x05, 0x00, 0x03, 0x07, 0x01, 0x01
        /*0010*/ 	.byte	0x02, 0x03, 0x00, 0x00, 0x02, 0x06, 0x01, 0x00, 0x04, 0x0b, 0x08, 0x00, 0x09, 0x00, 0x00, 0x00
        /*0020*/ 	.byte	0x00, 0x00, 0x00, 0x00


//--------------------- .nv.info._Z9RF_kernelPfiiiiiS_ --------------------------
	.section	.nv.info._Z9RF_kernelPfiiiiiS_,"",@"SHT_CUDA_INFO"
	.sectionflags	@""
	.align	4


	//----- nvinfo : EIATTR_CUDA_API_VERSION
	.align		4
        /*0000*/ 	.byte	0x04, 0x37
        /*0002*/ 	.short	(.L_9 - .L_8)
.L_8:
        /*0004*/ 	.word	0x00000082


	//----- nvinfo : EIATTR_KPARAM_INFO
	.align		4
.L_9:
        /*0008*/ 	.byte	0x04, 0x17
        /*000a*/ 	.short	(.L_11 - .L_10)
.L_10:
        /*000c*/ 	.word	0x00000000
        /*0010*/ 	.short	0x0006
        /*0012*/ 	.short	0x0020
        /*0014*/ 	.byte	0x00, 0xf5, 0x21, 0x00


	//----- nvinfo : EIATTR_KPARAM_INFO
	.align		4
.L_11:
        /*0018*/ 	.byte	0x04, 0x17
        /*001a*/ 	.short	(.L_13 - .L_12)
.L_12:
        /*001c*/ 	.word	0x00000000
        /*0020*/ 	.short	0x0005
        /*0022*/ 	.short	0x0018
        /*0024*/ 	.byte	0x00, 0xf0, 0x11, 0x00


	//----- nvinfo : EIATTR_KPARAM_INFO
	.align		4
.L_13:
        /*0028*/ 	.byte	0x04, 0x17
        /*002a*/ 	.short	(.L_15 - .L_14)
.L_14:
        /*002c*/ 	.word	0x00000000
        /*0030*/ 	.short	0x0004
        /*0032*/ 	.short	0x0014
        /*0034*/ 	.byte	0x00, 0xf0, 0x11, 0x00


	//----- nvinfo : EIATTR_KPARAM_INFO
	.align		4
.L_15:
        /*0038*/ 	.byte	0x04, 0x17
        /*003a*/ 	.short	(.L_17 - .L_16)
.L_16:
        /*003c*/ 	.word	0x00000000
        /*0040*/ 	.short	0x0003
        /*0042*/ 	.short	0x0010
        /*0044*/ 	.byte	0x00, 0xf0, 0x11, 0x00


	//----- nvinfo : EIATTR_KPARAM_INFO
	.align		4
.L_17:
        /*0048*/ 	.byte	0x04, 0x17
        /*004a*/ 	.short	(.L_19 - .L_18)
.L_18:
        /*004c*/ 	.word	0x00000000
        /*0050*/ 	.short	0x0002
        /*0052*/ 	.short	0x000c
        /*0054*/ 	.byte	0x00, 0xf0, 0x11, 0x00


	//----- nvinfo : EIATTR_KPARAM_INFO
	.align		4
.L_19:
        /*0058*/ 	.byte	0x04, 0x17
        /*005a*/ 	.short	(.L_21 - .L_20)
.L_20:
        /*005c*/ 	.word	0x00000000
        /*0060*/ 	.short	0x0001
        /*0062*/ 	.short	0x0008
        /*0064*/ 	.byte	0x00, 0xf0, 0x11, 0x00


	//----- nvinfo : EIATTR_KPARAM_INFO
	.align		4
.L_21:
        /*0068*/ 	.byte	0x04, 0x17
        /*006a*/ 	.short	(.L_23 - .L_22)
.L_22:
        /*006c*/ 	.word	0x00000000
        /*0070*/ 	.short	0x0000
        /*0072*/ 	.short	0x0000
        /*0074*/ 	.byte	0x00, 0xf5, 0x21, 0x00


	//----- nvinfo : EIATTR_SPARSE_MMA_MASK
	.align		4
.L_23:
        /*0078*/ 	.byte	0x03, 0x50
        /*007a*/ 	.short	0x0000


	//----- nvinfo : EIATTR_MAXREG_COUNT
	.align		4
        /*007c*/ 	.byte	0x03, 0x1b
        /*007e*/ 	.short	0x00ff


	//----- nvinfo : EIATTR_MERCURY_ISA_VERSION
	.align		4
        /*0080*/ 	.byte	0x03, 0x5f
        /*0082*/ 	.short	0x0101


	//----- nvinfo : EIATTR_VRC_CTA_INIT_COUNT
	.align		4
        /*0084*/ 	.byte	0x02, 0x4a
	.zero		1
	.zero		1


	//----- nvinfo : EIATTR_EXIT_INSTR_OFFSETS
	.align		4
        /*0088*/ 	.byte	0x04, 0x1c
        /*008a*/ 	.short	(.L_25 - .L_24)


	//   ....[0]....
.L_24:
        /*008c*/ 	.word	0x00000070


	//   ....[1]....
        /*0090*/ 	.word	0x00000880


	//----- nvinfo : EIATTR_CBANK_PARAM_SIZE
	.align		4
.L_25:
        /*0094*/ 	.byte	0x03, 0x19
        /*0096*/ 	.short	0x0028


	//----- nvinfo : EIATTR_PARAM_CBANK
	.align		4
        /*0098*/ 	.byte	0x04, 0x0a
        /*009a*/ 	.short	(.L_27 - .L_26)
	.align		4
.L_26:
        /*009c*/ 	.word	index@(.nv.constant0._Z9RF_kernelPfiiiiiS_)
        /*00a0*/ 	.short	0x0380
        /*00a2*/ 	.short	0x0028


	//----- nvinfo : EIATTR_SW_WAR
	.align		4
.L_27:
        /*00a4*/ 	.byte	0x04, 0x36
        /*00a6*/ 	.short	(.L_29 - .L_28)
.L_28:
        /*00a8*/ 	.word	0x00000008
.L_29:


//--------------------- .nv.callgraph             --------------------------
	.section	.nv.callgraph,"",@"SHT_CUDA_CALLGRAPH"
	.align	4
	.sectionentsize	8
	.align		4
        /*0000*/ 	.word	0x00000000
	.align		4
        /*0004*/ 	.word	0xffffffff
	.align		4
        /*0008*/ 	.word	0x00000000
	.align		4
        /*000c*/ 	.word	0xfffffffe
	.align		4
        /*0010*/ 	.word	0x00000000
	.align		4
        /*0014*/ 	.word	0xfffffffd
	.align		4
        /*0018*/ 	.word	0x00000000
	.align		4
        /*001c*/ 	.word	0xfffffffc


//--------------------- .nv.constant3             --------------------------
	.section	.nv.constant3,"a",@progbits
	.align	4
.nv.constant3:
	.type		table,@object
	.size		table,(TH - table)
table:
	.zero		1020
	.type		TH,@object
	.size		TH,(.L_1 - TH)
TH:
	.zero		508
.L_1:


//--------------------- .text._Z9RF_kernelPfiiiiiS_ --------------------------
	.section	.text._Z9RF_kernelPfiiiiiS_,"ax",@progbits
	.align	128
        .global         _Z9RF_kernelPfiiiiiS_
        .type           _Z9RF_kernelPfiiiiiS_,@function
        .size           _Z9RF_kernelPfiiiiiS_,(.L_x_1 - _Z9RF_kernelPfiiiiiS_)
        .other          _Z9RF_kernelPfiiiiiS_,@"STO_CUDA_ENTRY STV_DEFAULT"
_Z9RF_kernelPfiiiiiS_:
.text._Z9RF_kernelPfiiiiiS_:
[----:B------:R-:W-:Y:S01]  /*0000*/  LDC R1, c[0x0][0x37c] ;  /* 0x0000df00ff017b82 */ /* 0x000fe20000000800 */
[----:B------:R-:W0:Y:S07]  /*0010*/  S2R R3, SR_TID.X ;  /* 0x0000000000037919 */ /* 0x000e2e0000002100 */
[----:B------:R-:W0:Y:S01]  /*0020*/  S2UR UR4, SR_CTAID.X ;  /* 0x00000000000479c3 */ /* 0x000e220000002500 */
[----:B------:R-:W1:Y:S07]  /*0030*/  LDCU UR5, c[0x0][0x388] ;  /* 0x00007100ff0577ac */ /* 0x000e6e0008000800 */
[----:B------:R-:W0:Y:S02]  /*0040*/  LDC R0, c[0x0][0x360] ;  /* 0x0000d800ff007b82 */ /* 0x000e240000000800 */
[----:B0-----:R-:W-:-:S05]  /*0050*/  IMAD R0, R0, UR4, R3 ;  /* 0x0000000400007c24 */ /* 0x001fca000f8e0203 */
[----:B-1----:R-:W-:-:S13]  /*0060*/  ISETP.GE.AND P0, PT, R0, UR5, PT ;  /* 0x0000000500007c0c */ /* 0x002fda000bf06270 */
[----:B------:R-:W-:Y:S05]  /*0070*/  @P0 EXIT ;  /* 0x000000000000094d */ /* 0x000fea0003800000 */
[----:B------:R-:W0:Y:S01]  /*0080*/  LDC.64 R4, c[0x0][0x380] ;  /* 0x0000e000ff047b82 */ /* 0x000e220000000a00 */
[----:B------:R-:W1:Y:S01]  /*0090*/  LDCU.64 UR4, c[0x0][0x358] ;  /* 0x00006b00ff0477ac */ /* 0x000e620008000a00 */
[----:B------:R-:W2:Y:S06]  /*00a0*/  LDCU UR6, c[0x0][0x38c] ;  /* 0x00007180ff0677ac */ /* 0x000eac0008000800 */
[----:B------:R-:W3:Y:S01]  /*00b0*/  LDC R8, c[0x3][RZ] ;  /* 0x00c00000ff087b82 */ /* 0x000ee20000000800 */
[----:B------:R-:W4:Y:S01]  /*00c0*/  LDCU UR7, c[0x3][0x3fc] ;  /* 0x00c07f80ff0777ac */ /* 0x000f220008000800 */
[----:B0-----:R-:W-:-:S05]  /*00d0*/  IMAD.WIDE R4, R0, 0x4, R4 ;  /* 0x0000000400047825 */ /* 0x001fca00078e0204 */
[----:B-1----:R0:W5:Y:S01]  /*00e0*/  LDG.E R3, desc[UR4][R4.64] ;  /* 0x0000000404037981 */ /* 0x002162000c1e1900 */
[----:B---3--:R-:W-:-:S05]  /*00f0*/  IMAD.SHL.U32 R2, R8, 0x4, RZ ;  /* 0x0000000408027824 */ /* 0x008fca00078e00ff */
[----:B------:R-:W-:Y:S01]  /*0100*/  LOP3.LUT R2, R2, 0xc, RZ, 0xc0, !PT ;  /* 0x0000000c02027812 */ /* 0x000fe200078ec0ff */
[----:B0-----:R-:W-:-:S03]  /*0110*/  IMAD.MOV.U32 R4, RZ, RZ, 0x2 ;  /* 0x00000002ff047424 */ /* 0x001fc600078e00ff */
[C---:B------:R-:W-:Y:S02]  /*0120*/  ISETP.EQ.AND P0, PT, R2.reuse, RZ, PT ;  /* 0x000000ff0200720c */ /* 0x040fe40003f02270 */
[C---:B------:R-:W-:Y:S02]  /*0130*/  ISETP.EQ.AND P1, PT, R2.reuse, 0x4, PT ;  /* 0x000000040200780c */ /* 0x040fe40003f22270 */
[C---:B------:R-:W-:Y:S02]  /*0140*/  ISETP.EQ.AND P2, PT, R2.reuse, 0x8, PT ;  /* 0x000000080200780c */ /* 0x040fe40003f42270 */
[----:B------:R-:W-:Y:S02]  /*0150*/  ISETP.EQ.AND P3, PT, R2, 0xc, PT ;  /* 0x0000000c0200780c */ /* 0x000fe40003f62270 */
[----:B--2---:R-:W-:Y:S01]  /*0160*/  I2FP.F32.S32 R2, UR6 ;  /* 0x0000000600027c45 */ /* 0x004fe20008201400 */
[----:B-----5:R-:W0:Y:S04]  /*0170*/  F2I.TRUNC.NTZ R3, R3 ;  /* 0x0000000300037305 */ /* 0x020e28000020f100 */
[----:B0-----:R-:W-:-:S02]  /*0180*/  @P0 IMAD.MOV.U32 R6, RZ, RZ, R3 ;  /* 0x000000ffff060224 */ /* 0x001fc400078e0003 */
[----:B------:R-:W-:Y:S02]  /*0190*/  @P1 IMAD.MOV.U32 R6, RZ, RZ, 0xc ;  /* 0x0000000cff061424 */ /* 0x000fe400078e00ff */
[----:B------:R-:W-:Y:S02]  /*01a0*/  @P2 IMAD.MOV.U32 R6, RZ, RZ, 0x80 ;  /* 0x00000080ff062424 */ /* 0x000fe400078e00ff */
[----:B------:R-:W-:-:S04]  /*01b0*/  @P3 IMAD.MOV.U32 R6, RZ, RZ, 0x1 ;  /* 0x00000001ff063424 */ /* 0x000fc800078e00ff */
[----:B------:R-:W-:Y:S02]  /*01c0*/  IMAD.MOV.U32 R5, RZ, RZ, R6 ;  /* 0x000000ffff057224 */ /* 0x000fe400078e0006 */
[----:B----4-:R-:W-:-:S03]  /*01d0*/  FADD R6, R2, UR7 ;  /* 0x0000000702067e21 */ /* 0x010fc60008000000 */
[----:B------:R-:W-:-:S04]  /*01e0*/  I2FP.F32.S32 R5, R5 ;  /* 0x0000000500057245 */ /* 0x000fc80000201400 */
[----:B------:R-:W-:-:S04]  /*01f0*/  FSETP.GEU.AND P0, PT, R6, R5, PT ;  /* 0x000000050600720b */ /* 0x000fc80003f0e000 */
[----:B------:R-:W-:-:S04]  /*0200*/  SEL R5, R4, 0xa, !P0 ;  /* 0x0000000a04057807 */ /* 0x000fc80004000000 */
[----:B------:R-:W-:-:S05]  /*0210*/  SHF.R.U32.HI R5, RZ, R5, R8 ;  /* 0x00000005ff057219 */ /* 0x000fca0000011608 */
[----:B------:R-:W-:-:S05]  /*0220*/  IMAD.SHL.U32 R5, R5, 0x4, RZ ;  /* 0x0000000405057824 */ /* 0x000fca00078e00ff */
[----:B------:R-:W-:-:S04]  /*0230*/  LOP3.LUT R8, R5, 0x3fc, RZ, 0xc0, !PT ;  /* 0x000003fc05087812 */ /* 0x000fc800078ec0ff */
[----:B------:R-:W0:Y:S08]  /*0240*/  LDC R5, c[0x3][R8] ;  /* 0x00c0000008057b82 */ /* 0x000e300000000800 */
[----:B------:R-:W1:Y:S01]  /*0250*/  LDC R7, c[0x3][R8+0x3fc] ;  /* 0x00c0ff0008077b82 */ /* 0x000e620000000800 */
[----:B0-----:R-:W-:-:S05]  /*0260*/  IMAD.SHL.U32 R6, R5, 0x4, RZ ;  /* 0x0000000405067824 */ /* 0x001fca00078e00ff */
[----:B------:R-:W-:Y:S01]  /*0270*/  LOP3.LUT R6, R6, 0xc, RZ, 0xc0, !PT ;  /* 0x0000000c06067812 */ /* 0x000fe200078ec0ff */
[----:B-1----:R-:W-:-:S03]  /*0280*/  FADD R7, R2, R7 ;  /* 0x0000000702077221 */ /* 0x002fc60000000000 */
[C---:B------:R-:W-:Y:S02]  /*0290*/  ISETP.EQ.AND P0, PT, R6.reuse, RZ, PT ;  /* 0x000000ff0600720c */ /* 0x040fe40003f02270 */
[C---:B------:R-:W-:Y:S02]  /*02a0*/  ISETP.EQ.AND P1, PT, R6.reuse, 0x4, PT ;  /* 0x000000040600780c */ /* 0x040fe40003f22270 */
[C---:B------:R-:W-:Y:S02]  /*02b0*/  ISETP.EQ.AND P2, PT, R6.reuse, 0x8, PT ;  /* 0x000000080600780c */ /* 0x040fe40003f42270 */
[----:B------:R-:W-:-:S07]  /*02c0*/  ISETP.EQ.AND P3, PT, R6, 0xc, PT ;  /* 0x0000000c0600780c */ /* 0x000fce0003f62270 */
[----:B------:R-:W-:Y:S02]  /*02d0*/  @P0 IMAD.MOV.U32 R6, RZ, RZ, R3 ;  /* 0x000000ffff060224 */ /* 0x000fe400078e0003 */
[----:B------:R-:W-:Y:S02]  /*02e0*/  @P1 IMAD.MOV.U32 R6, RZ, RZ, 0xc ;  /* 0x0000000cff061424 */ /* 0x000fe400078e00ff */
[----:B------:R-:W-:Y:S02]  /*02f0*/  @P2 IMAD.MOV.U32 R6, RZ, RZ, 0x80 ;  /* 0x00000080ff062424 */ /* 0x000fe400078e00ff */
[----:B------:R-:W-:-:S05]  /*0300*/  @P3 IMAD.MOV.U32 R6, RZ, RZ, 0x1 ;  /* 0x00000001ff063424 */ /* 0x000fca00078e00ff */
        /* <DEDUP_REMOVED lines=68> */
[C---:B------:R-:W-:Y:S02]  /*0750*/  ISETP.EQ.AND P1, PT, R6.reuse, 0x4, PT ;  /* 0x000000040600780c */ /* 0x040fe40003f22270 */
[C---:B------:R-:W-:Y:S02]  /*0760*/  ISETP.EQ.AND P2, PT, R6.reuse, 0x8, PT ;  /* 0x000000080600780c */ /* 0x040fe40003f42270 */
[C---:B------:R-:W-:Y:S02]  /*0770*/  ISETP.EQ.AND P3, PT, R6.reuse, 0xc, PT ;  /* 0x0000000c0600780c */ /* 0x040fe40003f62270 */
[----:B------:R-:W-:-:S07]  /*0780*/  ISETP.EQ.AND P0, PT, R6, RZ, PT ;  /* 0x000000ff0600720c */ /* 0x000fce0003f02270 */
[----:B------:R-:W-:Y:S02]  /*0790*/  @P1 IMAD.MOV.U32 R3, RZ, RZ, 0xc ;  /* 0x0000000cff031424 */ /* 0x000fe400078e00ff */
[----:B------:R-:W-:Y:S02]  /*07a0*/  @P2 IMAD.MOV.U32 R3, RZ, RZ, 0x80 ;  /* 0x00000080ff032424 */ /* 0x000fe400078e00ff */
[----:B------:R-:W-:-:S05]  /*07b0*/  @P3 IMAD.MOV.U32 R3, RZ, RZ, 0x1 ;  /* 0x00000001ff033424 */ /* 0x000fca00078e00ff */
[----:B------:R-:W-:-:S04]  /*07c0*/  I2FP.F32.S32 R2, R3 ;  /* 0x0000000300027245 */ /* 0x000fc80000201400 */
[----:B------:R-:W-:Y:S02]  /*07d0*/  FSETP.GEU.AND P0, PT, R7, R2, PT ;  /* 0x000000020700720b */ /* 0x000fe40003f0e000 */
[----:B------:R-:W0:Y:S02]  /*07e0*/  LDC.64 R2, c[0x0][0x3a0] ;  /* 0x0000e800ff027b82 */ /* 0x000e240000000a00 */
[----:B------:R-:W-:-:S04]  /*07f0*/  SEL R4, R4, 0xa, !P0 ;  /* 0x0000000a04047807 */ /* 0x000fc80004000000 */
[----:B------:R-:W-:-:S05]  /*0800*/  SHF.R.U32.HI R4, RZ, R4, R5 ;  /* 0x00000004ff047219 */ /* 0x000fca0000011605 */
[----:B------:R-:W-:-:S05]  /*0810*/  IMAD.SHL.U32 R4, R4, 0x4, RZ ;  /* 0x0000000404047824 */ /* 0x000fca00078e00ff */
[----:B------:R-:W-:-:S04]  /*0820*/  LOP3.LUT R6, R4, 0x3fc, RZ, 0xc0, !PT ;  /* 0x000003fc04067812 */ /* 0x000fc800078ec0ff */
[----:B------:R-:W1:Y:S01]  /*0830*/  LDC R4, c[0x3][R6] ;  /* 0x00c0000006047b82 */ /* 0x000e620000000800 */
[----:B0-----:R-:W-:-:S04]  /*0840*/  IMAD.WIDE R2, R0, 0x4, R2 ;  /* 0x0000000400027825 */ /* 0x001fc800078e0202 */
[----:B-1----:R-:W-:-:S05]  /*0850*/  VIADD R4, R4, UR6 ;  /* 0x0000000604047c36 */ /* 0x002fca0008000000 */
[----:B------:R-:W-:-:S05]  /*0860*/  I2FP.F32.S32 R5, R4 ;  /* 0x0000000400057245 */ /* 0x000fca0000201400 */
[----:B------:R-:W-:Y:S01]  /*0870*/  STG.E desc[UR4][R2.64], R5 ;  /* 0x0000000502007986 */ /* 0x000fe2000c101904 */
[----:B------:R-:W-:Y:S05]  /*0880*/  EXIT ;  /* 0x000000000000794d */ /* 0x000fea0003800000 */
.L_x_0:
[----:B------:R-:W-:-:S00]  /*0890*/  BRA `(.L_x_0) ;  /* 0xfffffffc00fc7947 */ /* 0x000fc0000383ffff */
[----:B------:R-:W-:-:S00]  /*08a0*/  NOP ;  /* 0x0000000000007918 */ /* 0x000fc00000000000 */
        /* <DEDUP_REMOVED lines=13> */
.L_x_1:


//--------------------- .nv.shared.reserved.0     --------------------------
	.section	.nv.shared.reserved.0,"aw",@nobits
	.weak		__nv_reservedSMEM_offset_0_alias
	.size		__nv_reservedSMEM_offset_0_alias, 0, 64
	.other		__nv_reservedSMEM_offset_0_alias,@"STO_CUDA_RESERVED_SHARED STV_DEFAULT"
__nv_reservedSMEM_offset_0_alias:
	.zero		0
	.zero		64


//--------------------- .nv.constant0._Z9RF_kernelPfiiiiiS_ --------------------------
	.section	.nv.constant0._Z9RF_kernelPfiiiiiS_,"a",@progbits
	.sectionflags	@""
	.align	4
.nv.constant0._Z9RF_kernelPfiiiiiS_:
	.zero		936


//--------------------- SYMBOLS --------------------------

	.type		.nv.reservedSmem.offset0,@object
	.size		.nv.reservedSmem.offset0,0x4
